//
// Generated by NVIDIA NVVM Compiler
//
// Compiler Build ID: CL-36424714
// Cuda compilation tools, release 13.0, V13.0.88
// Based on NVVM 20.0.0
//

.version 9.0
.target sm_100
.address_size 64

	// .globl	_Z13copy_constantPfPKfii
// _ZZ26Jacobi_Iterator_GPU_SharedPKfPfiiE5cache has been demoted

.visible .entry _Z13copy_constantPfPKfii(
	.param .u64 .ptr .align 1 _Z13copy_constantPfPKfii_param_0,
	.param .u64 .ptr .align 1 _Z13copy_constantPfPKfii_param_1,
	.param .u32 _Z13copy_constantPfPKfii_param_2,
	.param .u32 _Z13copy_constantPfPKfii_param_3
)
{
	.reg .pred 	%p<6>;
	.reg .b32 	%r<20>;
	.reg .b32 	%f<6>;
	.reg .b64 	%rd<18>;

	ld.param.u64 	%rd4, [_Z13copy_constantPfPKfii_param_0];
	ld.param.u64 	%rd5, [_Z13copy_constantPfPKfii_param_1];
	ld.param.u32 	%r4, [_Z13copy_constantPfPKfii_param_2];
	ld.param.u32 	%r5, [_Z13copy_constantPfPKfii_param_3];
	cvta.to.global.u64 	%rd1, %rd4;
	cvta.to.global.u64 	%rd6, %rd5;
	mov.u32 	%r6, %ctaid.x;
	mov.u32 	%r7, %ntid.x;
	mov.u32 	%r8, %tid.x;
	mad.lo.s32 	%r1, %r6, %r7, %r8;
	mov.u32 	%r9, %ctaid.y;
	mov.u32 	%r10, %ntid.y;
	mov.u32 	%r11, %tid.y;
	mad.lo.s32 	%r2, %r9, %r10, %r11;
	mul.lo.s32 	%r3, %r4, %r2;
	add.s32 	%r12, %r3, %r1;
	mul.wide.s32 	%rd7, %r12, 4;
	add.s64 	%rd8, %rd6, %rd7;
	ld.global.nc.f32 	%f1, [%rd8];
	setp.leu.f32 	%p1, %f1, 0f00000000;
	add.s64 	%rd2, %rd1, %rd7;
	@%p1 bra 	$L__BB0_2;
	st.global.f32 	[%rd2], %f1;
$L__BB0_2:
	setp.ne.s32 	%p2, %r2, 0;
	@%p2 bra 	$L__BB0_4;
	add.s32 	%r13, %r5, -2;
	mad.lo.s32 	%r14, %r13, %r4, %r1;
	mul.wide.s32 	%rd9, %r14, 4;
	add.s64 	%rd10, %rd1, %rd9;
	ld.global.f32 	%f2, [%rd10];
	mul.wide.s32 	%rd11, %r1, 4;
	add.s64 	%rd12, %rd1, %rd11;
	st.global.f32 	[%rd12], %f2;
$L__BB0_4:
	add.s32 	%r15, %r5, -1;
	setp.ne.s32 	%p3, %r2, %r15;
	@%p3 bra 	$L__BB0_6;
	add.s32 	%r16, %r4, %r1;
	mul.wide.s32 	%rd13, %r16, 4;
	add.s64 	%rd14, %rd1, %rd13;
	ld.global.f32 	%f3, [%rd14];
	st.global.f32 	[%rd2], %f3;
$L__BB0_6:
	setp.ne.s32 	%p4, %r1, 0;
	mul.wide.s32 	%rd15, %r3, 4;
	add.s64 	%rd3, %rd1, %rd15;
	@%p4 bra 	$L__BB0_8;
	add.s32 	%r17, %r4, %r3;
	add.s32 	%r18, %r17, -2;
	mul.wide.s32 	%rd16, %r18, 4;
	add.s64 	%rd17, %rd1, %rd16;
	ld.global.f32 	%f4, [%rd17];
	st.global.f32 	[%rd3], %f4;
$L__BB0_8:
	add.s32 	%r19, %r4, -1;
	setp.ne.s32 	%p5, %r1, %r19;
	@%p5 bra 	$L__BB0_10;
	ld.global.f32 	%f5, [%rd3+4];
	st.global.f32 	[%rd2], %f5;
$L__BB0_10:
	ret;

}
	// .globl	_Z19Jacobi_Iterator_GPUPKfPfii
.visible .entry _Z19Jacobi_Iterator_GPUPKfPfii(
	.param .u64 .ptr .align 1 _Z19Jacobi_Iterator_GPUPKfPfii_param_0,
	.param .u64 .ptr .align 1 _Z19Jacobi_Iterator_GPUPKfPfii_param_1,
	.param .u32 _Z19Jacobi_Iterator_GPUPKfPfii_param_2,
	.param .u32 _Z19Jacobi_Iterator_GPUPKfPfii_param_3
)
{
	.reg .pred 	%p<3>;
	.reg .b32 	%r<26>;
	.reg .b32 	%f<9>;
	.reg .b64 	%rd<18>;

	ld.param.u64 	%rd1, [_Z19Jacobi_Iterator_GPUPKfPfii_param_0];
	ld.param.u64 	%rd2, [_Z19Jacobi_Iterator_GPUPKfPfii_param_1];
	ld.param.u32 	%r1, [_Z19Jacobi_Iterator_GPUPKfPfii_param_2];
	cvta.to.global.u64 	%rd3, %rd2;
	cvta.to.global.u64 	%rd4, %rd1;
	mov.u32 	%r2, %ctaid.x;
	mov.u32 	%r3, %ntid.x;
	mov.u32 	%r4, %tid.x;
	mad.lo.s32 	%r5, %r2, %r3, %r4;
	mov.u32 	%r6, %ctaid.y;
	mov.u32 	%r7, %ntid.y;
	mov.u32 	%r8, %tid.y;
	mad.lo.s32 	%r9, %r6, %r7, %r8;
	add.s32 	%r10, %r5, 1;
	add.s32 	%r11, %r9, 1;
	max.s32 	%r12, %r5, 1;
	mov.u32 	%r13, %nctaid.x;
	mul.lo.s32 	%r14, %r13, %r3;
	setp.lt.u32 	%p1, %r10, %r14;
	selp.b32 	%r15, %r10, %r5, %p1;
	max.u32 	%r16, %r9, 1;
	add.s32 	%r17, %r16, -1;
	mov.u32 	%r18, %nctaid.y;
	mul.lo.s32 	%r19, %r18, %r7;
	setp.lt.u32 	%p2, %r11, %r19;
	selp.b32 	%r20, %r11, %r9, %p2;
	mul.lo.s32 	%r21, %r1, %r9;
	add.s32 	%r22, %r21, %r5;
	mad.lo.s32 	%r23, %r20, %r1, %r5;
	mad.lo.s32 	%r24, %r1, %r17, %r5;
	add.s32 	%r25, %r15, %r21;
	mul.wide.s32 	%rd5, %r25, 4;
	add.s64 	%rd6, %rd4, %rd5;
	ld.global.nc.f32 	%f1, [%rd6];
	cvt.s64.s32 	%rd7, %r21;
	cvt.u64.u32 	%rd8, %r12;
	add.s64 	%rd9, %rd8, %rd7;
	shl.b64 	%rd10, %rd9, 2;
	add.s64 	%rd11, %rd4, %rd10;
	ld.global.nc.f32 	%f2, [%rd11+-4];
	add.f32 	%f3, %f1, %f2;
	mul.wide.s32 	%rd12, %r23, 4;
	add.s64 	%rd13, %rd4, %rd12;
	ld.global.nc.f32 	%f4, [%rd13];
	add.f32 	%f5, %f3, %f4;
	mul.wide.s32 	%rd14, %r24, 4;
	add.s64 	%rd15, %rd4, %rd14;
	ld.global.nc.f32 	%f6, [%rd15];
	add.f32 	%f7, %f5, %f6;
	mul.f32 	%f8, %f7, 0f3E800000;
	mul.wide.s32 	%rd16, %r22, 4;
	add.s64 	%rd17, %rd3, %rd16;
	st.global.f32 	[%rd17], %f8;
	ret;

}
	// .globl	_Z26Jacobi_Iterator_GPU_SharedPKfPfii
.visible .entry _Z26Jacobi_Iterator_GPU_SharedPKfPfii(
	.param .u64 .ptr .align 1 _Z26Jacobi_Iterator_GPU_SharedPKfPfii_param_0,
	.param .u64 .ptr .align 1 _Z26Jacobi_Iterator_GPU_SharedPKfPfii_param_1,
	.param .u32 _Z26Jacobi_Iterator_GPU_SharedPKfPfii_param_2,
	.param .u32 _Z26Jacobi_Iterator_GPU_SharedPKfPfii_param_3
)
{
	.reg .pred 	%p<7>;
	.reg .b32 	%r<38>;
	.reg .b32 	%f<14>;
	.reg .b64 	%rd<20>;
	// demoted variable
	.shared .align 4 .b8 _ZZ26Jacobi_Iterator_GPU_SharedPKfPfiiE5cache[1296];
	ld.param.u64 	%rd3, [_Z26Jacobi_Iterator_GPU_SharedPKfPfii_param_0];
	ld.param.u64 	%rd2, [_Z26Jacobi_Iterator_GPU_SharedPKfPfii_param_1];
	ld.param.u32 	%r13, [_Z26Jacobi_Iterator_GPU_SharedPKfPfii_param_2];
	ld.param.u32 	%r14, [_Z26Jacobi_Iterator_GPU_SharedPKfPfii_param_3];
	cvta.to.global.u64 	%rd1, %rd3;
	mov.u32 	%r15, %ctaid.x;
	mov.u32 	%r1, %ntid.x;
	mul.lo.s32 	%r2, %r15, %r1;
	mov.u32 	%r3, %tid.x;
	add.s32 	%r4, %r2, %r3;
	mov.u32 	%r16, %ctaid.y;
	mov.u32 	%r5, %ntid.y;
	mov.u32 	%r6, %tid.y;
	mad.lo.s32 	%r7, %r16, %r5, %r6;
	add.s32 	%r8, %r3, 1;
	mul.lo.s32 	%r9, %r13, %r7;
	add.s32 	%r10, %r9, %r4;
	mul.wide.s32 	%rd4, %r10, 4;
	add.s64 	%rd5, %rd1, %rd4;
	ld.global.nc.f32 	%f1, [%rd5];
	mul.lo.s32 	%r11, %r6, 18;
	add.s32 	%r17, %r11, %r8;
	shl.b32 	%r18, %r17, 2;
	mov.u32 	%r19, _ZZ26Jacobi_Iterator_GPU_SharedPKfPfiiE5cache;
	add.s32 	%r12, %r19, %r18;
	st.shared.f32 	[%r12+72], %f1;
	setp.ne.s32 	%p1, %r6, 0;
	@%p1 bra 	$L__BB2_2;
	max.u32 	%r20, %r7, 1;
	add.s32 	%r21, %r20, -1;
	mad.lo.s32 	%r22, %r13, %r21, %r4;
	mul.wide.s32 	%rd6, %r22, 4;
	add.s64 	%rd7, %rd1, %rd6;
	ld.global.nc.f32 	%f2, [%rd7];
	shl.b32 	%r23, %r3, 2;
	add.s32 	%r25, %r19, %r23;
	st.shared.f32 	[%r25+4], %f2;
$L__BB2_2:
	add.s32 	%r26, %r5, -1;
	setp.ne.s32 	%p2, %r6, %r26;
	@%p2 bra 	$L__BB2_4;
	add.s32 	%r27, %r7, 1;
	setp.lt.s32 	%p3, %r27, %r14;
	selp.b32 	%r28, %r27, %r7, %p3;
	mad.lo.s32 	%r29, %r28, %r13, %r4;
	mul.wide.s32 	%rd8, %r29, 4;
	add.s64 	%rd9, %rd1, %rd8;
	ld.global.nc.f32 	%f3, [%rd9];
	st.shared.f32 	[%r12+144], %f3;
$L__BB2_4:
	setp.ne.s32 	%p4, %r3, 0;
	@%p4 bra 	$L__BB2_6;
	max.s32 	%r30, %r4, 1;
	cvt.s64.s32 	%rd10, %r9;
	cvt.u64.u32 	%rd11, %r30;
	add.s64 	%rd12, %rd11, %rd10;
	shl.b64 	%rd13, %rd12, 2;
	add.s64 	%rd14, %rd1, %rd13;
	ld.global.nc.f32 	%f4, [%rd14+-4];
	shl.b32 	%r31, %r11, 2;
	add.s32 	%r33, %r19, %r31;
	st.shared.f32 	[%r33+72], %f4;
$L__BB2_6:
	add.s32 	%r34, %r1, -1;
	setp.ne.s32 	%p5, %r3, %r34;
	@%p5 bra 	$L__BB2_8;
	add.s32 	%r35, %r8, %r2;
	setp.lt.s32 	%p6, %r35, %r13;
	selp.b32 	%r36, %r35, %r4, %p6;
	add.s32 	%r37, %r36, %r9;
	mul.wide.s32 	%rd15, %r37, 4;
	add.s64 	%rd16, %rd1, %rd15;
	ld.global.nc.f32 	%f5, [%rd16];
	st.shared.f32 	[%r12+76], %f5;
$L__BB2_8:
	cvta.to.global.u64 	%rd17, %rd2;
	bar.sync 	0;
	ld.shared.f32 	%f6, [%r12+144];
	ld.shared.f32 	%f7, [%r12];
	ld.shared.f32 	%f8, [%r12+76];
	ld.shared.f32 	%f9, [%r12+68];
	add.f32 	%f10, %f8, %f9;
	add.f32 	%f11, %f6, %f10;
	add.f32 	%f12, %f7, %f11;
	mul.f32 	%f13, %f12, 0f3E800000;
	add.s64 	%rd19, %rd17, %rd4;
	st.global.f32 	[%rd19], %f13;
	ret;

}


// ===== COMPILED SASS (sm_100) =====

	.target	sm_100

	.elftype	@"ET_EXEC"


//--------------------- .note.nv.tkinfo           --------------------------
	.section	.note.nv.tkinfo,"",@"SHT_NOTE"
	.sectionflags	@"SHF_NOTE_NV_TKINFO"
	.tkinfo
        /*0018*/ 	.word	0x00000002
        /*0030*/ 	.string	""
        /*0030*/ 	.string	"ptxas"
        /*0030*/ 	.string	"Cuda compilation tools, release 13.0, V13.0.88"
        /*0030*/ 	.string	"Build cuda_13.0.r13.0/compiler.36424714_0"
        /*0030*/ 	.string	"-arch sm_100 -m 64 "



//--------------------- .note.nv.cuinfo           --------------------------
	.section	.note.nv.cuinfo,"",@"SHT_NOTE"
	.sectionflags	@"SHF_NOTE_NV_CUINFO"
        /*0018*/ 	.short	0x0002
        /*001a*/ 	.short	0x0064
        /*001c*/ 	.short	0x0082
	.zero		2


//--------------------- .nv.info                  --------------------------
	.section	.nv.info,"",@"SHT_CUDA_INFO"
	.align	4


	//----- nvinfo : EIATTR_REGCOUNT
	.align		4
        /*0000*/ 	.byte	0x04, 0x2f
        /*0002*/ 	.short	(.L_1 - .L_0)
	.align		4
.L_0:
        /*0004*/ 	.word	index@(_Z13copy_constantPfPKfii)
        /*0008*/ 	.word	0x00000016


	//----- nvinfo : EIATTR_FRAME_SIZE
	.align		4
.L_1:
        /*000c*/ 	.byte	0x04, 0x11
        /*000e*/ 	.short	(.L_3 - .L_2)
	.align		4
.L_2:
        /*0010*/ 	.word	index@(_Z13copy_constantPfPKfii)
        /*0014*/ 	.word	0x00000000


	//----- nvinfo : EIATTR_REGCOUNT
	.align		4
.L_3:
        /*0018*/ 	.byte	0x04, 0x2f
        /*001a*/ 	.short	(.L_5 - .L_4)
	.align		4
.L_4:
        /*001c*/ 	.word	index@(_Z19Jacobi_Iterator_GPUPKfPfii)
        /*0020*/ 	.word	0x00000010


	//----- nvinfo : EIATTR_FRAME_SIZE
	.align		4
.L_5:
        /*0024*/ 	.byte	0x04, 0x11
        /*0026*/ 	.short	(.L_7 - .L_6)
	.align		4
.L_6:
        /*0028*/ 	.word	index@(_Z19Jacobi_Iterator_GPUPKfPfii)
        /*002c*/ 	.word	0x00000000


	//----- nvinfo : EIATTR_REGCOUNT
	.align		4
.L_7:
        /*0030*/ 	.byte	0x04, 0x2f
        /*0032*/ 	.short	(.L_9 - .L_8)
	.align		4
.L_8:
        /*0034*/ 	.word	index@(_Z26Jacobi_Iterator_GPU_SharedPKfPfii)
        /*0038*/ 	.word	0x00000016


	//----- nvinfo : EIATTR_FRAME_SIZE
	.align		4
.L_9:
        /*003c*/ 	.byte	0x04, 0x11
        /*003e*/ 	.short	(.L_11 - .L_10)
	.align		4
.L_10:
        /*0040*/ 	.word	index@(_Z26Jacobi_Iterator_GPU_SharedPKfPfii)
        /*0044*/ 	.word	0x00000000


	//----- nvinfo : EIATTR_MIN_STACK_SIZE
	.align		4
.L_11:
        /*0048*/ 	.byte	0x04, 0x12
        /*004a*/ 	.short	(.L_13 - .L_12)
	.align		4
.L_12:
        /*004c*/ 	.word	index@(_Z26Jacobi_Iterator_GPU_SharedPKfPfii)
        /*0050*/ 	.word	0x00000000


	//----- nvinfo : EIATTR_MIN_STACK_SIZE
	.align		4
.L_13:
        /*0054*/ 	.byte	0x04, 0x12
        /*0056*/ 	.short	(.L_15 - .L_14)
	.align		4
.L_14:
        /*0058*/ 	.word	index@(_Z19Jacobi_Iterator_GPUPKfPfii)
        /*005c*/ 	.word	0x00000000


	//----- nvinfo : EIATTR_MIN_STACK_SIZE
	.align		4
.L_15:
        /*0060*/ 	.byte	0x04, 0x12
        /*0062*/ 	.short	(.L_17 - .L_16)
	.align		4
.L_16:
        /*0064*/ 	.word	index@(_Z13copy_constantPfPKfii)
        /*0068*/ 	.word	0x00000000
.L_17:


//--------------------- .nv.compat                --------------------------
	.section	.nv.compat,"",@"SHT_CUDA_COMPAT_INFO"
	.align	4
        /*0000*/ 	.byte	0x02, 0x09, 0x00, 0x00, 0x02, 0x02, 0x01, 0x00, 0x02, 0x05, 0x05, 0x00, 0x03, 0x07, 0x01, 0x01
        /*0010*/ 	.byte	0x02, 0x03, 0x00, 0x00, 0x02, 0x06, 0x01, 0x00, 0x04, 0x0b, 0x08, 0x00, 0x09, 0x00, 0x00, 0x00
        /*0020*/ 	.byte	0x00, 0x00, 0x00, 0x00


//--------------------- .nv.info._Z26Jacobi_Iterator_GPU_SharedPKfPfii --------------------------
	.section	.nv.info._Z26Jacobi_Iterator_GPU_SharedPKfPfii,"",@"SHT_CUDA_INFO"
	.sectionflags	@""
	.align	4


	//----- nvinfo : EIATTR_CUDA_API_VERSION
	.align		4
        /*0000*/ 	.byte	0x04, 0x37
        /*0002*/ 	.short	(.L_19 - .L_18)
.L_18:
        /*0004*/ 	.word	0x00000082


	//----- nvinfo : EIATTR_KPARAM_INFO
	.align		4
.L_19:
        /*0008*/ 	.byte	0x04, 0x17
        /*000a*/ 	.short	(.L_21 - .L_20)
.L_20:
        /*000c*/ 	.word	0x00000000
        /*0010*/ 	.short	0x0003
        /*0012*/ 	.short	0x0014
        /*0014*/ 	.byte	0x00, 0xf0, 0x11, 0x00


	//----- nvinfo : EIATTR_KPARAM_INFO
	.align		4
.L_21:
        /*0018*/ 	.byte	0x04, 0x17
        /*001a*/ 	.short	(.L_23 - .L_22)
.L_22:
        /*001c*/ 	.word	0x00000000
        /*0020*/ 	.short	0x0002
        /*0022*/ 	.short	0x0010
        /*0024*/ 	.byte	0x00, 0xf0, 0x11, 0x00


	//----- nvinfo : EIATTR_KPARAM_INFO
	.align		4
.L_23:
        /*0028*/ 	.byte	0x04, 0x17
        /*002a*/ 	.short	(.L_25 - .L_24)
.L_24:
        /*002c*/ 	.word	0x00000000
        /*0030*/ 	.short	0x0001
        /*0032*/ 	.short	0x0008
        /*0034*/ 	.byte	0x00, 0xf5, 0x21, 0x00


	//----- nvinfo : EIATTR_KPARAM_INFO
	.align		4
.L_25:
        /*0038*/ 	.byte	0x04, 0x17
        /*003a*/ 	.short	(.L_27 - .L_26)
.L_26:
        /*003c*/ 	.word	0x00000000
        /*0040*/ 	.short	0x0000
        /*0042*/ 	.short	0x0000
        /*0044*/ 	.byte	0x00, 0xf5, 0x21, 0x00


	//----- nvinfo : EIATTR_SPARSE_MMA_MASK
	.align		4
.L_27:
        /*0048*/ 	.byte	0x03, 0x50
        /*004a*/ 	.short	0x0000


	//----- nvinfo : EIATTR_MAXREG_COUNT
	.align		4
        /*004c*/ 	.byte	0x03, 0x1b
        /*004e*/ 	.short	0x00ff


	//----- nvinfo : EIATTR_NUM_BARRIERS
	.align		4
        /*0050*/ 	.byte	0x02, 0x4c
        /*0052*/ 	.byte	0x01
	.zero		1


	//----- nvinfo : EIATTR_MERCURY_ISA_VERSION
	.align		4
        /*0054*/ 	.byte	0x03, 0x5f
        /*0056*/ 	.short	0x0101


	//----- nvinfo : EIATTR_VRC_CTA_INIT_COUNT
	.align		4
        /*0058*/ 	.byte	0x02, 0x4a
	.zero		1
	.zero		1


	//----- nvinfo : EIATTR_EXIT_INSTR_OFFSETS
	.align		4
        /*005c*/ 	.byte	0x04, 0x1c
        /*005e*/ 	.short	(.L_29 - .L_28)


	//   ....[0]....
.L_28:
        /*0060*/ 	.word	0x00000490


	//----- nvinfo : EIATTR_CBANK_PARAM_SIZE
	.align		4
.L_29:
        /*0064*/ 	.byte	0x03, 0x19
        /*0066*/ 	.short	0x0018


	//----- nvinfo : EIATTR_PARAM_CBANK
	.align		4
        /*0068*/ 	.byte	0x04, 0x0a
        /*006a*/ 	.short	(.L_31 - .L_30)
	.align		4
.L_30:
        /*006c*/ 	.word	index@(.nv.constant0._Z26Jacobi_Iterator_GPU_SharedPKfPfii)
        /*0070*/ 	.short	0x0380
        /*0072*/ 	.short	0x0018


	//----- nvinfo : EIATTR_SW_WAR
	.align		4
.L_31:
        /*0074*/ 	.byte	0x04, 0x36
        /*0076*/ 	.short	(.L_33 - .L_32)
.L_32:
        /*0078*/ 	.word	0x00000008
.L_33:


//--------------------- .nv.info._Z19Jacobi_Iterator_GPUPKfPfii --------------------------
	.section	.nv.info._Z19Jacobi_Iterator_GPUPKfPfii,"",@"SHT_CUDA_INFO"
	.sectionflags	@""
	.align	4


	//----- nvinfo : EIATTR_CUDA_API_VERSION
	.align		4
        /*0000*/ 	.byte	0x04, 0x37
        /*0002*/ 	.short	(.L_35 - .L_34)
.L_34:
        /*0004*/ 	.word	0x00000082


	//----- nvinfo : EIATTR_KPARAM_INFO
	.align		4
.L_35:
        /*0008*/ 	.byte	0x04, 0x17
        /*000a*/ 	.short	(.L_37 - .L_36)
.L_36:
        /*000c*/ 	.word	0x00000000
        /*0010*/ 	.short	0x0003
        /*0012*/ 	.short	0x0014
        /*0014*/ 	.byte	0x00, 0xf0, 0x11, 0x00


	//----- nvinfo : EIATTR_KPARAM_INFO
	.align		4
.L_37:
        /*0018*/ 	.byte	0x04, 0x17
        /*001a*/ 	.short	(.L_39 - .L_38)
.L_38:
        /*001c*/ 	.word	0x00000000
        /*0020*/ 	.short	0x0002
        /*0022*/ 	.short	0x0010
        /*0024*/ 	.byte	0x00, 0xf0, 0x11, 0x00


	//----- nvinfo : EIATTR_KPARAM_INFO
	.align		4
.L_39:
        /*0028*/ 	.byte	0x04, 0x17
        /*002a*/ 	.short	(.L_41 - .L_40)
.L_40:
        /*002c*/ 	.word	0x00000000
        /*0030*/ 	.short	0x0001
        /*0032*/ 	.short	0x0008
        /*0034*/ 	.byte	0x00, 0xf5, 0x21, 0x00


	//----- nvinfo : EIATTR_KPARAM_INFO
	.align		4
.L_41:
        /*0038*/ 	.byte	0x04, 0x17
        /*003a*/ 	.short	(.L_43 - .L_42)
.L_42:
        /*003c*/ 	.word	0x00000000
        /*0040*/ 	.short	0x0000
        /*0042*/ 	.short	0x0000
        /*0044*/ 	.byte	0x00, 0xf5, 0x21, 0x00


	//----- nvinfo : EIATTR_SPARSE_MMA_MASK
	.align		4
.L_43:
        /*0048*/ 	.byte	0x03, 0x50
        /*004a*/ 	.short	0x0000


	//----- nvinfo : EIATTR_MAXREG_COUNT
	.align		4
        /*004c*/ 	.byte	0x03, 0x1b
        /*004e*/ 	.short	0x00ff


	//----- nvinfo : EIATTR_MERCURY_ISA_VERSION
	.align		4
        /*0050*/ 	.byte	0x03, 0x5f
        /*0052*/ 	.short	0x0101


	//----- nvinfo : EIATTR_VRC_CTA_INIT_COUNT
	.align		4
        /*0054*/ 	.byte	0x02, 0x4a
	.zero		1
	.zero		1


	//----- nvinfo : EIATTR_EXIT_INSTR_OFFSETS
	.align		4
        /*0058*/ 	.byte	0x04, 0x1c
        /*005a*/ 	.short	(.L_45 - .L_44)


	//   ....[0]....
.L_44:
        /*005c*/ 	.word	0x00000310


	//----- nvinfo : EIATTR_CBANK_PARAM_SIZE
	.align		4
.L_45:
        /*0060*/ 	.byte	0x03, 0x19
        /*0062*/ 	.short	0x0018


	//----- nvinfo : EIATTR_PARAM_CBANK
	.align		4
        /*0064*/ 	.byte	0x04, 0x0a
        /*0066*/ 	.short	(.L_47 - .L_46)
	.align		4
.L_46:
        /*0068*/ 	.word	index@(.nv.constant0._Z19Jacobi_Iterator_GPUPKfPfii)
        /*006c*/ 	.short	0x0380
        /*006e*/ 	.short	0x0018


	//----- nvinfo : EIATTR_SW_WAR
	.align		4
.L_47:
        /*0070*/ 	.byte	0x04, 0x36
        /*0072*/ 	.short	(.L_49 - .L_48)
.L_48:
        /*0074*/ 	.word	0x00000008
.L_49:


//--------------------- .nv.info._Z13copy_constantPfPKfii --------------------------
	.section	.nv.info._Z13copy_constantPfPKfii,"",@"SHT_CUDA_INFO"
	.sectionflags	@""
	.align	4


	//----- nvinfo : EIATTR_CUDA_API_VERSION
	.align		4
        /*0000*/ 	.byte	0x04, 0x37
        /*0002*/ 	.short	(.L_51 - .L_50)
.L_50:
        /*0004*/ 	.word	0x00000082


	//----- nvinfo : EIATTR_KPARAM_INFO
	.align		4
.L_51:
        /*0008*/ 	.byte	0x04, 0x17
        /*000a*/ 	.short	(.L_53 - .L_52)
.L_52:
        /*000c*/ 	.word	0x00000000
        /*0010*/ 	.short	0x0003
        /*0012*/ 	.short	0x0014
        /*0014*/ 	.byte	0x00, 0xf0, 0x11, 0x00


	//----- nvinfo : EIATTR_KPARAM_INFO
	.align		4
.L_53:
        /*0018*/ 	.byte	0x04, 0x17
        /*001a*/ 	.short	(.L_55 - .L_54)
.L_54:
        /*001c*/ 	.word	0x00000000
        /*0020*/ 	.short	0x0002
        /*0022*/ 	.short	0x0010
        /*0024*/ 	.byte	0x00, 0xf0, 0x11, 0x00


	//----- nvinfo : EIATTR_KPARAM_INFO
	.align		4
.L_55:
        /*0028*/ 	.byte	0x04, 0x17
        /*002a*/ 	.short	(.L_57 - .L_56)
.L_56:
        /*002c*/ 	.word	0x00000000
        /*0030*/ 	.short	0x0001
        /*0032*/ 	.short	0x0008
        /*0034*/ 	.byte	0x00, 0xf5, 0x21, 0x00


	//----- nvinfo : EIATTR_KPARAM_INFO
	.align		4
.L_57:
        /*0038*/ 	.byte	0x04, 0x17
        /*003a*/ 	.short	(.L_59 - .L_58)
.L_58:
        /*003c*/ 	.word	0x00000000
        /*0040*/ 	.short	0x0000
        /*0042*/ 	.short	0x0000
        /*0044*/ 	.byte	0x00, 0xf5, 0x21, 0x00


	//----- nvinfo : EIATTR_SPARSE_MMA_MASK
	.align		4
.L_59:
        /*0048*/ 	.byte	0x03, 0x50
        /*004a*/ 	.short	0x0000


	//----- nvinfo : EIATTR_MAXREG_COUNT
	.align		4
        /*004c*/ 	.byte	0x03, 0x1b
        /*004e*/ 	.short	0x00ff


	//----- nvinfo : EIATTR_MERCURY_ISA_VERSION
	.align		4
        /*0050*/ 	.byte	0x03, 0x5f
        /*0052*/ 	.short	0x0101


	//----- nvinfo : EIATTR_VRC_CTA_INIT_COUNT
	.align		4
        /*0054*/ 	.byte	0x02, 0x4a
	.zero		1
	.zero		1


	//----- nvinfo : EIATTR_EXIT_INSTR_OFFSETS
	.align		4
        /*0058*/ 	.byte	0x04, 0x1c
        /*005a*/ 	.short	(.L_61 - .L_60)


	//   ....[0]....
.L_60:
        /*005c*/ 	.word	0x000002d0


	//   ....[1]....
        /*0060*/ 	.word	0x00000300


	//----- nvinfo : EIATTR_CRS_STACK_SIZE
	.align		4
.L_61:
        /*0064*/ 	.byte	0x04, 0x1e
        /*0066*/ 	.short	(.L_63 - .L_62)
.L_62:
        /*0068*/ 	.word	0x00000000


	//----- nvinfo : EIATTR_CBANK_PARAM_SIZE
	.align		4
.L_63:
        /*006c*/ 	.byte	0x03, 0x19
        /*006e*/ 	.short	0x0018


	//----- nvinfo : EIATTR_PARAM_CBANK
	.align		4
        /*0070*/ 	.byte	0x04, 0x0a
        /*0072*/ 	.short	(.L_65 - .L_64)
	.align		4
.L_64:
        /*0074*/ 	.word	index@(.nv.constant0._Z13copy_constantPfPKfii)
        /*0078*/ 	.short	0x0380
        /*007a*/ 	.short	0x0018


	//----- nvinfo : EIATTR_SW_WAR
	.align		4
.L_65:
        /*007c*/ 	.byte	0x04, 0x36
        /*007e*/ 	.short	(.L_67 - .L_66)
.L_66:
        /*0080*/ 	.word	0x00000008
.L_67:


//--------------------- .nv.callgraph             --------------------------
	.section	.nv.callgraph,"",@"SHT_CUDA_CALLGRAPH"
	.align	4
	.sectionentsize	8
	.align		4
        /*0000*/ 	.word	0x00000000
	.align		4
        /*0004*/ 	.word	0xffffffff
	.align		4
        /*0008*/ 	.word	0x00000000
	.align		4
        /*000c*/ 	.word	0xfffffffe
	.align		4
        /*0010*/ 	.word	0x00000000
	.align		4
        /*0014*/ 	.word	0xfffffffd
	.align		4
        /*0018*/ 	.word	0x00000000
	.align		4
        /*001c*/ 	.word	0xfffffffc


//--------------------- .text._Z26Jacobi_Iterator_GPU_SharedPKfPfii --------------------------
	.section	.text._Z26Jacobi_Iterator_GPU_SharedPKfPfii,"ax",@progbits
	.align	128
        .global         _Z26Jacobi_Iterator_GPU_SharedPKfPfii
        .type           _Z26Jacobi_Iterator_GPU_SharedPKfPfii,@function
        .size           _Z26Jacobi_Iterator_GPU_SharedPKfPfii,(.L_x_5 - _Z26Jacobi_Iterator_GPU_SharedPKfPfii)
        .other          _Z26Jacobi_Iterator_GPU_SharedPKfPfii,@"STO_CUDA_ENTRY STV_DEFAULT"
_Z26Jacobi_Iterator_GPU_SharedPKfPfii:
.text._Z26Jacobi_Iterator_GPU_SharedPKfPfii:
[----:B------:R-:W-:Y:S01]  /*0000*/  LDC R1, c[0x0][0x37c] ;  /* 0x0000df00ff017b82 */ /* 0x000fe20000000800 */
[----:B------:R-:W0:Y:S01]  /*0010*/  S2R R6, SR_TID.Y ;  /* 0x0000000000067919 */ /* 0x000e220000002200 */
[----:B------:R-:W1:Y:S06]  /*0020*/  LDCU UR5, c[0x0][0x360] ;  /* 0x00006c00ff0577ac */ /* 0x000e6c0008000800 */
[----:B------:R-:W2:Y:S01]  /*0030*/  LDC R7, c[0x0][0x364] ;  /* 0x0000d900ff077b82 */ /* 0x000ea20000000800 */
[----:B------:R-:W3:Y:S01]  /*0040*/  S2R R0, SR_TID.X ;  /* 0x0000000000007919 */ /* 0x000ee20000002100 */
[----:B------:R-:W4:Y:S06]  /*0050*/  LDCU UR8, c[0x0][0x390] ;  /* 0x00007200ff0877ac */ /* 0x000f2c0008000800 */
[----:B------:R-:W5:Y:S08]  /*0060*/  S2UR UR7, SR_CTAID.Y ;  /* 0x00000000000779c3 */ /* 0x000f700000002600 */
[----:B------:R-:W4:Y:S01]  /*0070*/  S2UR UR4, SR_CTAID.X ;  /* 0x00000000000479c3 */ /* 0x000f220000002500 */
[----:B-1----:R-:W-:Y:S01]  /*0080*/  UIADD3 UR6, UPT, UPT, UR5, -0x1, URZ ;  /* 0xffffffff05067890 */ /* 0x002fe2000fffe0ff */
[----:B--2---:R-:W-:-:S05]  /*0090*/  VIADD R3, R7, 0xffffffff ;  /* 0xffffffff07037836 */ /* 0x004fca0000000000 */
[C---:B0-----:R-:W-:Y:S01]  /*00a0*/  ISETP.NE.AND P2, PT, R6.reuse, R3, PT ;  /* 0x000000030600720c */ /* 0x041fe20003f45270 */
[----:B-----5:R-:W-:Y:S01]  /*00b0*/  IMAD R7, R7, UR7, R6 ;  /* 0x0000000707077c24 */ /* 0x020fe2000f8e0206 */
[----:B------:R-:W-:Y:S01]  /*00c0*/  ISETP.NE.AND P3, PT, R6, RZ, PT ;  /* 0x000000ff0600720c */ /* 0x000fe20003f65270 */
[----:B------:R-:W0:Y:S01]  /*00d0*/  LDC.64 R2, c[0x0][0x380] ;  /* 0x0000e000ff027b82 */ /* 0x000e220000000a00 */
[C---:B---3--:R-:W-:Y:S01]  /*00e0*/  ISETP.NE.AND P1, PT, R0.reuse, RZ, PT ;  /* 0x000000ff0000720c */ /* 0x048fe20003f25270 */
[----:B----4-:R-:W-:Y:S01]  /*00f0*/  IMAD R13, R7, UR8, RZ ;  /* 0x00000008070d7c24 */ /* 0x010fe2000f8e02ff */
[----:B------:R-:W-:Y:S01]  /*0100*/  ISETP.NE.AND P0, PT, R0, UR6, PT ;  /* 0x0000000600007c0c */ /* 0x000fe2000bf05270 */
[----:B------:R-:W1:Y:S01]  /*0110*/  LDCU.64 UR6, c[0x0][0x358] ;  /* 0x00006b00ff0677ac */ /* 0x000e620008000a00 */
[----:B------:R-:W-:-:S05]  /*0120*/  UIMAD UR4, UR4, UR5, URZ ;  /* 0x00000005040472a4 */ /* 0x000fca000f8e02ff */
[----:B------:R-:W2:Y:S01]  /*0130*/  @!P2 LDC R9, c[0x0][0x394] ;  /* 0x0000e500ff09ab82 */ /* 0x000ea20000000800 */
[C---:B------:R-:W-:Y:S01]  /*0140*/  @!P2 VIADD R12, R7.reuse, 0x1 ;  /* 0x00000001070ca836 */ /* 0x040fe20000000000 */
[----:B------:R-:W-:Y:S01]  /*0150*/  @!P3 VIMNMX.U32 R10, PT, PT, R7, 0x1, !PT ;  /* 0x00000001070ab848 */ /* 0x000fe20007fe0000 */
[----:B------:R-:W-:-:S05]  /*0160*/  VIADD R8, R0, UR4 ;  /* 0x0000000400087c36 */ /* 0x000fca0008000000 */
[----:B------:R-:W3:Y:S01]  /*0170*/  @!P1 LDC.64 R4, c[0x0][0x380] ;  /* 0x0000e000ff049b82 */ /* 0x000ee20000000a00 */
[----:B------:R-:W-:Y:S01]  /*0180*/  @!P3 VIADD R11, R10, 0xffffffff ;  /* 0xffffffff0a0bb836 */ /* 0x000fe20000000000 */
[----:B------:R-:W-:-:S03]  /*0190*/  @!P1 VIMNMX R14, PT, PT, R8, 0x1, !PT ;  /* 0x00000001080e9848 */ /* 0x000fc60007fe0100 */
[--C-:B------:R-:W-:Y:S01]  /*01a0*/  @!P3 IMAD R15, R11, UR8, R8.reuse ;  /* 0x000000080b0fbc24 */ /* 0x100fe2000f8e0208 */
[----:B------:R-:W-:Y:S02]  /*01b0*/  @!P1 IADD3 R16, P5, PT, R13, R14, RZ ;  /* 0x0000000e0d109210 */ /* 0x000fe40007fbe0ff */
[----:B--2---:R-:W-:Y:S02]  /*01c0*/  @!P2 ISETP.GE.AND P4, PT, R12, R9, PT ;  /* 0x000000090c00a20c */ /* 0x004fe40003f86270 */
[----:B------:R-:W-:Y:S02]  /*01d0*/  IADD3 R9, PT, PT, R0, 0x1, RZ ;  /* 0x0000000100097810 */ /* 0x000fe40007ffe0ff */
[----:B------:R-:W-:Y:S02]  /*01e0*/  @!P2 SEL R17, R12, R7, !P4 ;  /* 0x000000070c11a207 */ /* 0x000fe40006000000 */
[----:B------:R-:W-:Y:S02]  /*01f0*/  @!P0 IADD3 R19, PT, PT, R9, UR4, RZ ;  /* 0x0000000409138c10 */ /* 0x000fe4000fffe0ff */
[----:B------:R-:W-:Y:S01]  /*0200*/  IADD3 R7, PT, PT, R8, R13, RZ ;  /* 0x0000000d08077210 */ /* 0x000fe20007ffe0ff */
[----:B------:R-:W-:Y:S01]  /*0210*/  @!P2 IMAD R17, R17, UR8, R8 ;  /* 0x000000081111ac24 */ /* 0x000fe2000f8e0208 */
[----:B------:R-:W-:-:S03]  /*0220*/  @!P0 ISETP.GE.AND P4, PT, R19, UR8, PT ;  /* 0x0000000813008c0c */ /* 0x000fc6000bf86270 */
[----:B0-----:R-:W-:Y:S01]  /*0230*/  IMAD.WIDE R10, R7, 0x4, R2 ;  /* 0x00000004070a7825 */ /* 0x001fe200078e0202 */
[----:B------:R-:W-:Y:S02]  /*0240*/  @!P0 SEL R12, R19, R8, !P4 ;  /* 0x00000008130c8207 */ /* 0x000fe40006000000 */
[C---:B------:R-:W-:Y:S02]  /*0250*/  @!P1 LEA.HI.X.SX32 R8, R13.reuse, RZ, 0x1, P5 ;  /* 0x000000ff0d089211 */ /* 0x040fe400028f0eff */
[C---:B---3--:R-:W-:Y:S01]  /*0260*/  @!P1 LEA R4, P4, R16.reuse, R4, 0x2 ;  /* 0x0000000410049211 */ /* 0x048fe200078810ff */
[----:B------:R-:W-:Y:S01]  /*0270*/  @!P0 IMAD.IADD R19, R13, 0x1, R12 ;  /* 0x000000010d138824 */ /* 0x000fe200078e020c */
[----:B-1----:R-:W2:Y:S01]  /*0280*/  LDG.E.CONSTANT R10, desc[UR6][R10.64] ;  /* 0x000000060a0a7981 */ /* 0x002ea2000c1e9900 */
[----:B------:R-:W-:Y:S01]  /*0290*/  @!P3 IMAD.WIDE R12, R15, 0x4, R2 ;  /* 0x000000040f0cb825 */ /* 0x000fe200078e0202 */
[----:B------:R-:W-:-:S03]  /*02a0*/  @!P1 LEA.HI.X R5, R16, R5, R8, 0x2, P4 ;  /* 0x0000000510059211 */ /* 0x000fc600020f1408 */
[--C-:B------:R-:W-:Y:S02]  /*02b0*/  @!P2 IMAD.WIDE R14, R17, 0x4, R2.reuse ;  /* 0x00000004110ea825 */ /* 0x100fe400078e0202 */
[----:B------:R-:W3:Y:S02]  /*02c0*/  @!P3 LDG.E.CONSTANT R12, desc[UR6][R12.64] ;  /* 0x000000060c0cb981 */ /* 0x000ee4000c1e9900 */
[----:B------:R-:W-:Y:S02]  /*02d0*/  @!P0 IMAD.WIDE R2, R19, 0x4, R2 ;  /* 0x0000000413028825 */ /* 0x000fe400078e0202 */
[----:B------:R-:W4:Y:S04]  /*02e0*/  @!P2 LDG.E.CONSTANT R14, desc[UR6][R14.64] ;  /* 0x000000060e0ea981 */ /* 0x000f28000c1e9900 */
[----:B------:R-:W5:Y:S04]  /*02f0*/  @!P1 LDG.E.CONSTANT R4, desc[UR6][R4.64+-0x4] ;  /* 0xfffffc0604049981 */ /* 0x000f68000c1e9900 */
[----:B------:R0:W5:Y:S01]  /*0300*/  @!P0 LDG.E.CONSTANT R16, desc[UR6][R2.64] ;  /* 0x0000000602108981 */ /* 0x000162000c1e9900 */
[----:B------:R-:W1:Y:S01]  /*0310*/  S2R R17, SR_CgaCtaId ;  /* 0x0000000000117919 */ /* 0x000e620000008800 */
[----:B------:R-:W-:Y:S01]  /*0320*/  MOV R8, 0x400 ;  /* 0x0000040000087802 */ /* 0x000fe20000000f00 */
[----:B------:R-:W-:Y:S01]  /*0330*/  IMAD R9, R6, 0x12, R9 ;  /* 0x0000001206097824 */ /* 0x000fe200078e0209 */
[----:B0-----:R-:W0:Y:S02]  /*0340*/  LDC.64 R2, c[0x0][0x388] ;  /* 0x0000e200ff027b82 */ /* 0x001e240000000a00 */
[----:B-1----:R-:W-:-:S04]  /*0350*/  LEA R17, R17, R8, 0x18 ;  /* 0x0000000811117211 */ /* 0x002fc800078ec0ff */
[-C--:B------:R-:W-:Y:S02]  /*0360*/  LEA R9, R9, R17.reuse, 0x2 ;  /* 0x0000001109097211 */ /* 0x080fe400078e10ff */
[----:B------:R-:W-:Y:S01]  /*0370*/  @!P3 LEA R11, R0, R17, 0x2 ;  /* 0x00000011000bb211 */ /* 0x000fe200078e10ff */
[----:B------:R-:W-:Y:S02]  /*0380*/  @!P1 IMAD R17, R6, 0x48, R17 ;  /* 0x0000004806119824 */ /* 0x000fe400078e0211 */
[----:B0-----:R-:W-:Y:S01]  /*0390*/  IMAD.WIDE R2, R7, 0x4, R2 ;  /* 0x0000000407027825 */ /* 0x001fe200078e0202 */
[----:B--2---:R-:W-:Y:S04]  /*03a0*/  STS [R9+0x48], R10 ;  /* 0x0000480a09007388 */ /* 0x004fe80000000800 */
[----:B---3--:R-:W-:Y:S04]  /*03b0*/  @!P3 STS [R11+0x4], R12 ;  /* 0x0000040c0b00b388 */ /* 0x008fe80000000800 */
[----:B----4-:R-:W-:Y:S04]  /*03c0*/  @!P2 STS [R9+0x90], R14 ;  /* 0x0000900e0900a388 */ /* 0x010fe80000000800 */
[----:B-----5:R-:W-:Y:S04]  /*03d0*/  @!P1 STS [R17+0x48], R4 ;  /* 0x0000480411009388 */ /* 0x020fe80000000800 */
[----:B------:R-:W-:Y:S01]  /*03e0*/  @!P0 STS [R9+0x4c], R16 ;  /* 0x00004c1009008388 */ /* 0x000fe20000000800 */
[----:B------:R-:W-:Y:S06]  /*03f0*/  BAR.SYNC.DEFER_BLOCKING 0x0 ;  /* 0x0000000000007b1d */ /* 0x000fec0000010000 */
[----:B------:R-:W-:Y:S04]  /*0400*/  LDS R6, [R9+0x4c] ;  /* 0x00004c0009067984 */ /* 0x000fe80000000800 */
[----:B------:R-:W0:Y:S04]  /*0410*/  LDS R13, [R9+0x44] ;  /* 0x00004400090d7984 */ /* 0x000e280000000800 */
[----:B------:R-:W1:Y:S04]  /*0420*/  LDS R0, [R9+0x90] ;  /* 0x0000900009007984 */ /* 0x000e680000000800 */
[----:B------:R-:W2:Y:S01]  /*0430*/  LDS R5, [R9] ;  /* 0x0000000009057984 */ /* 0x000ea20000000800 */
[----:B0-----:R-:W-:-:S04]  /*0440*/  FADD R13, R6, R13 ;  /* 0x0000000d060d7221 */ /* 0x001fc80000000000 */
[----:B-1----:R-:W-:-:S04]  /*0450*/  FADD R0, R0, R13 ;  /* 0x0000000d00007221 */ /* 0x002fc80000000000 */
[----:B--2---:R-:W-:-:S04]  /*0460*/  FADD R0, R5, R0 ;  /* 0x0000000005007221 */ /* 0x004fc80000000000 */
[----:B------:R-:W-:-:S05]  /*0470*/  FMUL R5, R0, 0.25 ;  /* 0x3e80000000057820 */ /* 0x000fca0000400000 */
[----:B------:R-:W-:Y:S01]  /*0480*/  STG.E desc[UR6][R2.64], R5 ;  /* 0x0000000502007986 */ /* 0x000fe2000c101906 */
[----:B------:R-:W-:Y:S05]  /*0490*/  EXIT ;  /* 0x000000000000794d */ /* 0x000fea0003800000 */
.L_x_0:
[----:B------:R-:W-:-:S00]  /*04a0*/  BRA `(.L_x_0) ;  /* 0xfffffffc00fc7947 */ /* 0x000fc0000383ffff */
[----:B------:R-:W-:-:S00]  /*04b0*/  NOP ;  /* 0x0000000000007918 */ /* 0x000fc00000000000 */
        /* <DEDUP_REMOVED lines=12> */
.L_x_5:


//--------------------- .text._Z19Jacobi_Iterator_GPUPKfPfii --------------------------
	.section	.text._Z19Jacobi_Iterator_GPUPKfPfii,"ax",@progbits
	.align	128
        .global         _Z19Jacobi_Iterator_GPUPKfPfii
        .type           _Z19Jacobi_Iterator_GPUPKfPfii,@function
        .size           _Z19Jacobi_Iterator_GPUPKfPfii,(.L_x_6 - _Z19Jacobi_Iterator_GPUPKfPfii)
        .other          _Z19Jacobi_Iterator_GPUPKfPfii,@"STO_CUDA_ENTRY STV_DEFAULT"
_Z19Jacobi_Iterator_GPUPKfPfii:
.text._Z19Jacobi_Iterator_GPUPKfPfii:
[----:B------:R-:W-:Y:S01]  /*0000*/  LDC R1, c[0x0][0x37c] ;  /* 0x0000df00ff017b82 */ /* 0x000fe20000000800 */
[----:B------:R-:W0:Y:S07]  /*0010*/  S2R R0, SR_TID.X ;  /* 0x0000000000007919 */ /* 0x000e2e0000002100 */
[----:B------:R-:W0:Y:S01]  /*0020*/  S2UR UR4, SR_CTAID.X ;  /* 0x00000000000479c3 */ /* 0x000e220000002500 */
[----:B------:R-:W1:Y:S01]  /*0030*/  LDCU UR8, c[0x0][0x390] ;  /* 0x00007200ff0877ac */ /* 0x000e620008000800 */
[----:B------:R-:W2:Y:S01]  /*0040*/  S2R R7, SR_TID.Y ;  /* 0x0000000000077919 */ /* 0x000ea20000002200 */
[----:B------:R-:W3:Y:S05]  /*0050*/  LDCU.64 UR10, c[0x0][0x380] ;  /* 0x00007000ff0a77ac */ /* 0x000eea0008000a00 */
[----:B------:R-:W0:Y:S08]  /*0060*/  LDC R11, c[0x0][0x360] ;  /* 0x0000d800ff0b7b82 */ /* 0x000e300000000800 */
[----:B------:R-:W2:Y:S08]  /*0070*/  S2UR UR5, SR_CTAID.Y ;  /* 0x00000000000579c3 */ /* 0x000eb00000002600 */
[----:B------:R-:W2:Y:S01]  /*0080*/  LDC R8, c[0x0][0x364] ;  /* 0x0000d900ff087b82 */ /* 0x000ea20000000800 */
[----:B------:R-:W4:Y:S01]  /*0090*/  LDCU UR6, c[0x0][0x370] ;  /* 0x00006e00ff0677ac */ /* 0x000f220008000800 */
[----:B------:R-:W5:Y:S06]  /*00a0*/  LDCU UR7, c[0x0][0x374] ;  /* 0x00006e80ff0777ac */ /* 0x000f6c0008000800 */
[----:B------:R-:W3:Y:S01]  /*00b0*/  LDC.64 R2, c[0x0][0x380] ;  /* 0x0000e000ff027b82 */ /* 0x000ee20000000a00 */
[----:B0-----:R-:W-:-:S05]  /*00c0*/  IMAD R5, R11, UR4, R0 ;  /* 0x000000040b057c24 */ /* 0x001fca000f8e0200 */
[C---:B------:R-:W-:Y:S02]  /*00d0*/  IADD3 R6, PT, PT, R5.reuse, 0x1, RZ ;  /* 0x0000000105067810 */ /* 0x040fe40007ffe0ff */
[----:B------:R-:W-:Y:S01]  /*00e0*/  VIMNMX R9, PT, PT, R5, 0x1, !PT ;  /* 0x0000000105097848 */ /* 0x000fe20007fe0100 */
[----:B----4-:R-:W-:Y:S02]  /*00f0*/  IMAD R11, R11, UR6, RZ ;  /* 0x000000060b0b7c24 */ /* 0x010fe4000f8e02ff */
[----:B--2---:R-:W-:-:S03]  /*0100*/  IMAD R4, R8, UR5, R7 ;  /* 0x0000000508047c24 */ /* 0x004fc6000f8e0207 */
[----:B------:R-:W-:Y:S01]  /*0110*/  ISETP.GE.U32.AND P1, PT, R6, R11, PT ;  /* 0x0000000b0600720c */ /* 0x000fe20003f26070 */
[----:B-----5:R-:W-:Y:S01]  /*0120*/  IMAD R8, R8, UR7, RZ ;  /* 0x0000000708087c24 */ /* 0x020fe2000f8e02ff */
[----:B------:R-:W0:Y:S01]  /*0130*/  LDCU.64 UR4, c[0x0][0x358] ;  /* 0x00006b00ff0477ac */ /* 0x000e220008000a00 */
[C---:B-1----:R-:W-:Y:S01]  /*0140*/  IMAD R0, R4.reuse, UR8, RZ ;  /* 0x0000000804007c24 */ /* 0x042fe2000f8e02ff */
[----:B------:R-:W-:-:S04]  /*0150*/  IADD3 R7, PT, PT, R4, 0x1, RZ ;  /* 0x0000000104077810 */ /* 0x000fc80007ffe0ff */
[----:B------:R-:W-:Y:S02]  /*0160*/  IADD3 R10, P2, PT, R9, R0, RZ ;  /* 0x00000000090a7210 */ /* 0x000fe40007f5e0ff */
[C---:B------:R-:W-:Y:S02]  /*0170*/  ISETP.GE.U32.AND P0, PT, R7.reuse, R8, PT ;  /* 0x000000080700720c */ /* 0x040fe40003f06070 */
[----:B------:R-:W-:Y:S02]  /*0180*/  SEL R9, R6, R5, !P1 ;  /* 0x0000000506097207 */ /* 0x000fe40004800000 */
[----:B------:R-:W-:Y:S02]  /*0190*/  LEA.HI.X.SX32 R11, R0, RZ, 0x1, P2 ;  /* 0x000000ff000b7211 */ /* 0x000fe400010f0eff */
[----:B---3--:R-:W-:Y:S02]  /*01a0*/  LEA R6, P1, R10, UR10, 0x2 ;  /* 0x0000000a0a067c11 */ /* 0x008fe4000f8210ff */
[----:B------:R-:W-:-:S02]  /*01b0*/  SEL R8, R7, R4, !P0 ;  /* 0x0000000407087207 */ /* 0x000fc40004000000 */
[----:B------:R-:W-:Y:S02]  /*01c0*/  VIMNMX.U32 R4, PT, PT, R4, 0x1, !PT ;  /* 0x0000000104047848 */ /* 0x000fe40007fe0000 */
[----:B------:R-:W-:Y:S02]  /*01d0*/  IADD3 R9, PT, PT, R9, R0, RZ ;  /* 0x0000000009097210 */ /* 0x000fe40007ffe0ff */
[----:B------:R-:W-:Y:S01]  /*01e0*/  LEA.HI.X R7, R10, UR11, R11, 0x2, P1 ;  /* 0x0000000b0a077c11 */ /* 0x000fe200088f140b */
[----:B------:R-:W-:Y:S01]  /*01f0*/  IMAD R11, R8, UR8, R5 ;  /* 0x00000008080b7c24 */ /* 0x000fe2000f8e0205 */
[----:B------:R-:W-:Y:S01]  /*0200*/  IADD3 R4, PT, PT, R4, -0x1, RZ ;  /* 0xffffffff04047810 */ /* 0x000fe20007ffe0ff */
[----:B------:R-:W-:-:S03]  /*0210*/  IMAD.WIDE R8, R9, 0x4, R2 ;  /* 0x0000000409087825 */ /* 0x000fc600078e0202 */
[----:B0-----:R-:W2:Y:S01]  /*0220*/  LDG.E.CONSTANT R7, desc[UR4][R6.64+-0x4] ;  /* 0xfffffc0406077981 */ /* 0x001ea2000c1e9900 */
[----:B------:R-:W-:Y:S02]  /*0230*/  IMAD R13, R4, UR8, R5 ;  /* 0x00000008040d7c24 */ /* 0x000fe4000f8e0205 */
[--C-:B------:R-:W-:Y:S01]  /*0240*/  IMAD.WIDE R10, R11, 0x4, R2.reuse ;  /* 0x000000040b0a7825 */ /* 0x100fe200078e0202 */
[----:B------:R-:W2:Y:S03]  /*0250*/  LDG.E.CONSTANT R8, desc[UR4][R8.64] ;  /* 0x0000000408087981 */ /* 0x000ea6000c1e9900 */
[----:B------:R-:W-:Y:S02]  /*0260*/  IMAD.WIDE R2, R13, 0x4, R2 ;  /* 0x000000040d027825 */ /* 0x000fe400078e0202 */
[----:B------:R-:W3:Y:S01]  /*0270*/  LDG.E.CONSTANT R11, desc[UR4][R10.64] ;  /* 0x000000040a0b7981 */ /* 0x000ee2000c1e9900 */
[----:B------:R-:W0:Y:S03]  /*0280*/  LDC.64 R12, c[0x0][0x388] ;  /* 0x0000e200ff0c7b82 */ /* 0x000e260000000a00 */
[----:B------:R-:W4:Y:S01]  /*0290*/  LDG.E.CONSTANT R3, desc[UR4][R2.64] ;  /* 0x0000000402037981 */ /* 0x000f22000c1e9900 */
[----:B------:R-:W-:Y:S01]  /*02a0*/  IADD3 R5, PT, PT, R5, R0, RZ ;  /* 0x0000000005057210 */ /* 0x000fe20007ffe0ff */
[----:B--2---:R-:W-:-:S04]  /*02b0*/  FADD R4, R8, R7 ;  /* 0x0000000708047221 */ /* 0x004fc80000000000 */
[----:B---3--:R-:W-:-:S04]  /*02c0*/  FADD R4, R4, R11 ;  /* 0x0000000b04047221 */ /* 0x008fc80000000000 */
[----:B----4-:R-:W-:Y:S01]  /*02d0*/  FADD R0, R4, R3 ;  /* 0x0000000304007221 */ /* 0x010fe20000000000 */
[----:B0-----:R-:W-:-:S04]  /*02e0*/  IMAD.WIDE R4, R5, 0x4, R12 ;  /* 0x0000000405047825 */ /* 0x001fc800078e020c */
[----:B------:R-:W-:-:S05]  /*02f0*/  FMUL R7, R0, 0.25 ;  /* 0x3e80000000077820 */ /* 0x000fca0000400000 */
[----:B------:R-:W-:Y:S01]  /*0300*/  STG.E desc[UR4][R4.64], R7 ;  /* 0x0000000704007986 */ /* 0x000fe2000c101904 */
[----:B------:R-:W-:Y:S05]  /*0310*/  EXIT ;  /* 0x000000000000794d */ /* 0x000fea0003800000 */
.L_x_1:
        /* <DEDUP_REMOVED lines=14> */
.L_x_6:


//--------------------- .text._Z13copy_constantPfPKfii --------------------------
	.section	.text._Z13copy_constantPfPKfii,"ax",@progbits
	.align	128
        .global         _Z13copy_constantPfPKfii
        .type           _Z13copy_constantPfPKfii,@function
        .size           _Z13copy_constantPfPKfii,(.L_x_7 - _Z13copy_constantPfPKfii)
        .other          _Z13copy_constantPfPKfii,@"STO_CUDA_ENTRY STV_DEFAULT"
_Z13copy_constantPfPKfii:
.text._Z13copy_constantPfPKfii:
[----:B------:R-:W-:Y:S01]  /*0000*/  LDC R1, c[0x0][0x37c] ;  /* 0x0000df00ff017b82 */ /* 0x000fe20000000800 */
[----:B------:R-:W0:Y:S07]  /*0010*/  S2R R4, SR_TID.Y ;  /* 0x0000000000047919 */ /* 0x000e2e0000002200 */
[----:B------:R-:W1:Y:S01]  /*0020*/  LDC R13, c[0x0][0x360] ;  /* 0x0000d800ff0d7b82 */ /* 0x000e620000000800 */
[----:B------:R-:W2:Y:S01]  /*0030*/  LDCU.64 UR6, c[0x0][0x358] ;  /* 0x00006b00ff0677ac */ /* 0x000ea20008000a00 */
[----:B------:R-:W1:Y:S06]  /*0040*/  S2R R2, SR_TID.X ;  /* 0x0000000000027919 */ /* 0x000e6c0000002100 */
[----:B------:R-:W0:Y:S08]  /*0050*/  S2UR UR5, SR_CTAID.Y ;  /* 0x00000000000579c3 */ /* 0x000e300000002600 */
[----:B------:R-:W0:Y:S08]  /*0060*/  LDC R11, c[0x0][0x364] ;  /* 0x0000d900ff0b7b82 */ /* 0x000e300000000800 */
[----:B------:R-:W1:Y:S08]  /*0070*/  S2UR UR4, SR_CTAID.X ;  /* 0x00000000000479c3 */ /* 0x000e700000002500 */
[----:B------:R-:W3:Y:S08]  /*0080*/  LDC R0, c[0x0][0x390] ;  /* 0x0000e400ff007b82 */ /* 0x000ef00000000800 */
[----:B------:R-:W4:Y:S01]  /*0090*/  LDC.64 R6, c[0x0][0x388] ;  /* 0x0000e200ff067b82 */ /* 0x000f220000000a00 */
[----:B0-----:R-:W-:-:S02]  /*00a0*/  IMAD R11, R11, UR5, R4 ;  /* 0x000000050b0b7c24 */ /* 0x001fc4000f8e0204 */
[----:B-1----:R-:W-:Y:S01]  /*00b0*/  IMAD R13, R13, UR4, R2 ;  /* 0x000000040d0d7c24 */ /* 0x002fe2000f8e0202 */
[----:B------:R-:W0:Y:S04]  /*00c0*/  LDCU UR4, c[0x0][0x394] ;  /* 0x00007280ff0477ac */ /* 0x000e280008000800 */
[----:B------:R-:W1:Y:S01]  /*00d0*/  LDC.64 R2, c[0x0][0x380] ;  /* 0x0000e000ff027b82 */ /* 0x000e620000000a00 */
[----:B---3--:R-:W-:-:S05]  /*00e0*/  IMAD R15, R11, R0, RZ ;  /* 0x000000000b0f7224 */ /* 0x008fca00078e02ff */
[----:B------:R-:W-:-:S05]  /*00f0*/  IADD3 R5, PT, PT, R13, R15, RZ ;  /* 0x0000000f0d057210 */ /* 0x000fca0007ffe0ff */
[----:B----4-:R-:W-:-:S05]  /*0100*/  IMAD.WIDE R6, R5, 0x4, R6 ;  /* 0x0000000405067825 */ /* 0x010fca00078e0206 */
[----:B--2---:R-:W2:Y:S01]  /*0110*/  LDG.E.CONSTANT R17, desc[UR6][R6.64] ;  /* 0x0000000606117981 */ /* 0x004ea2000c1e9900 */
[----:B------:R-:W-:Y:S01]  /*0120*/  ISETP.NE.AND P1, PT, R11, RZ, PT ;  /* 0x000000ff0b00720c */ /* 0x000fe20003f25270 */
[----:B0-----:R-:W-:Y:S01]  /*0130*/  UIADD3 UR5, UPT, UPT, UR4, -0x2, URZ ;  /* 0xfffffffe04057890 */ /* 0x001fe2000fffe0ff */
[----:B-1----:R-:W-:-:S11]  /*0140*/  IMAD.WIDE R4, R5, 0x4, R2 ;  /* 0x0000000405047825 */ /* 0x002fd600078e0202 */
[----:B------:R-:W-:-:S04]  /*0150*/  @!P1 IMAD R9, R0, UR5, R13 ;  /* 0x0000000500099c24 */ /* 0x000fc8000f8e020d */
[----:B------:R-:W-:Y:S01]  /*0160*/  @!P1 IMAD.WIDE R8, R9, 0x4, R2 ;  /* 0x0000000409089825 */ /* 0x000fe200078e0202 */
[----:B--2---:R-:W-:-:S13]  /*0170*/  FSETP.GT.AND P0, PT, R17, RZ, PT ;  /* 0x000000ff1100720b */ /* 0x004fda0003f04000 */
[----:B------:R0:W-:Y:S04]  /*0180*/  @P0 STG.E desc[UR6][R4.64], R17 ;  /* 0x0000001104000986 */ /* 0x0001e8000c101906 */
[----:B------:R-:W2:Y:S01]  /*0190*/  @!P1 LDG.E R19, desc[UR6][R8.64] ;  /* 0x0000000608139981 */ /* 0x000ea2000c1e1900 */
[----:B------:R-:W-:Y:S01]  /*01a0*/  UIADD3 UR4, UPT, UPT, UR4, -0x1, URZ ;  /* 0xffffffff04047890 */ /* 0x000fe2000fffe0ff */
[----:B------:R-:W-:-:S05]  /*01b0*/  @!P1 IMAD.WIDE R6, R13, 0x4, R2 ;  /* 0x000000040d069825 */ /* 0x000fca00078e0202 */
[----:B------:R-:W-:-:S13]  /*01c0*/  ISETP.NE.AND P0, PT, R11, UR4, PT ;  /* 0x000000040b007c0c */ /* 0x000fda000bf05270 */
[----:B------:R-:W-:-:S05]  /*01d0*/  @!P0 IADD3 R11, PT, PT, R13, R0, RZ ;  /* 0x000000000d0b8210 */ /* 0x000fca0007ffe0ff */
[--C-:B------:R-:W-:Y:S01]  /*01e0*/  @!P0 IMAD.WIDE R10, R11, 0x4, R2.reuse ;  /* 0x000000040b0a8825 */ /* 0x100fe200078e0202 */
[----:B--2---:R0:W-:Y:S05]  /*01f0*/  @!P1 STG.E desc[UR6][R6.64], R19 ;  /* 0x0000001306009986 */ /* 0x0041ea000c101906 */
[----:B------:R-:W2:Y:S01]  /*0200*/  @!P0 LDG.E R11, desc[UR6][R10.64] ;  /* 0x000000060a0b8981 */ /* 0x000ea2000c1e1900 */
[----:B------:R-:W-:Y:S01]  /*0210*/  ISETP.NE.AND P1, PT, R13, RZ, PT ;  /* 0x000000ff0d00720c */ /* 0x000fe20003f25270 */
[----:B------:R-:W-:Y:S01]  /*0220*/  BSSY.RECONVERGENT B0, `(.L_x_2) ;  /* 0x000000a000007945 */ /* 0x000fe20003800200 */
[----:B------:R-:W-:Y:S01]  /*0230*/  IADD3 R12, PT, PT, R0, -0x1, RZ ;  /* 0xffffffff000c7810 */ /* 0x000fe20007ffe0ff */
[----:B------:R-:W-:-:S03]  /*0240*/  IMAD.WIDE R8, R15, 0x4, R2 ;  /* 0x000000040f087825 */ /* 0x000fc600078e0202 */
[----:B------:R-:W-:Y:S01]  /*0250*/  ISETP.NE.AND P2, PT, R13, R12, PT ;  /* 0x0000000c0d00720c */ /* 0x000fe20003f45270 */
[----:B--2---:R0:W-:Y:S06]  /*0260*/  @!P0 STG.E desc[UR6][R4.64], R11 ;  /* 0x0000000b04008986 */ /* 0x0041ec000c101906 */
[----:B------:R-:W-:Y:S06]  /*0270*/  @P1 BRA `(.L_x_3) ;  /* 0x0000000000101947 */ /* 0x000fec0003800000 */
[----:B------:R-:W-:-:S05]  /*0280*/  IADD3 R15, PT, PT, R15, -0x2, R0 ;  /* 0xfffffffe0f0f7810 */ /* 0x000fca0007ffe000 */
[----:B------:R-:W-:-:S06]  /*0290*/  IMAD.WIDE R2, R15, 0x4, R2 ;  /* 0x000000040f027825 */ /* 0x000fcc00078e0202 */
[----:B------:R-:W2:Y:S04]  /*02a0*/  LDG.E R3, desc[UR6][R2.64] ;  /* 0x0000000602037981 */ /* 0x000ea8000c1e1900 */
[----:B--2---:R1:W-:Y:S02]  /*02b0*/  STG.E desc[UR6][R8.64], R3 ;  /* 0x0000000308007986 */ /* 0x0043e4000c101906 */
.L_x_3:
[----:B------:R-:W-:Y:S05]  /*02c0*/  BSYNC.RECONVERGENT B0 ;  /* 0x0000000000007941 */ /* 0x000fea0003800200 */
.L_x_2:
[----:B------:R-:W-:Y:S05]  /*02d0*/  @P2 EXIT ;  /* 0x000000000000294d */ /* 0x000fea0003800000 */
[----:B-1----:R-:W2:Y:S04]  /*02e0*/  LDG.E R9, desc[UR6][R8.64+0x4] ;  /* 0x0000040608097981 */ /* 0x002ea8000c1e1900 */
[----:B--2---:R-:W-:Y:S01]  /*02f0*/  STG.E desc[UR6][R4.64], R9 ;  /* 0x0000000904007986 */ /* 0x004fe2000c101906 */
[----:B------:R-:W-:Y:S05]  /*0300*/  EXIT ;  /* 0x000000000000794d */ /* 0x000fea0003800000 */
.L_x_4:
        /* <DEDUP_REMOVED lines=15> */
.L_x_7:


//--------------------- .nv.shared._Z26Jacobi_Iterator_GPU_SharedPKfPfii --------------------------
	.section	.nv.shared._Z26Jacobi_Iterator_GPU_SharedPKfPfii,"aw",@nobits
	.sectionflags	@""
	.align	4
.nv.shared._Z26Jacobi_Iterator_GPU_SharedPKfPfii:
	.zero		2320


//--------------------- .nv.shared.reserved.0     --------------------------
	.section	.nv.shared.reserved.0,"aw",@nobits
	.weak		__nv_reservedSMEM_offset_0_alias
	.size		__nv_reservedSMEM_offset_0_alias, 0, 64
	.other		__nv_reservedSMEM_offset_0_alias,@"STO_CUDA_RESERVED_SHARED STV_DEFAULT"
__nv_reservedSMEM_offset_0_alias:
	.zero		0
	.zero		64


//--------------------- .nv.constant0._Z26Jacobi_Iterator_GPU_SharedPKfPfii --------------------------
	.section	.nv.constant0._Z26Jacobi_Iterator_GPU_SharedPKfPfii,"a",@progbits
	.sectionflags	@""
	.align	4
.nv.constant0._Z26Jacobi_Iterator_GPU_SharedPKfPfii:
	.zero		920


//--------------------- .nv.constant0._Z19Jacobi_Iterator_GPUPKfPfii --------------------------
	.section	.nv.constant0._Z19Jacobi_Iterator_GPUPKfPfii,"a",@progbits
	.sectionflags	@""
	.align	4
.nv.constant0._Z19Jacobi_Iterator_GPUPKfPfii:
	.zero		920


//--------------------- .nv.constant0._Z13copy_constantPfPKfii --------------------------
	.section	.nv.constant0._Z13copy_constantPfPKfii,"a",@progbits
	.sectionflags	@""
	.align	4
.nv.constant0._Z13copy_constantPfPKfii:
	.zero		920


//--------------------- SYMBOLS --------------------------

	.type		.nv.reservedSmem.offset0,@object
	.size		.nv.reservedSmem.offset0,0x4
	.type		.nv.reservedSmem.cap,@object
	.size		.nv.reservedSmem.cap,0x4
